//
// Generated by NVIDIA NVVM Compiler
//
// Compiler Build ID: CL-36424714
// Cuda compilation tools, release 13.0, V13.0.88
// Based on NVVM 20.0.0
//

.version 9.0
.target sm_100
.address_size 64

	// .globl	_Z6kernelN6thrust24THRUST_300001_SM_1000_NS10device_ptrIfEES2_S2_i
.global .align 1 .b8 _ZN34_INTERNAL_610c5e30_4_k_cu_4af3a92e4cuda3std3__45__cpo5beginE[1];
.global .align 1 .b8 _ZN34_INTERNAL_610c5e30_4_k_cu_4af3a92e4cuda3std3__45__cpo3endE[1];
.global .align 1 .b8 _ZN34_INTERNAL_610c5e30_4_k_cu_4af3a92e4cuda3std3__45__cpo6cbeginE[1];
.global .align 1 .b8 _ZN34_INTERNAL_610c5e30_4_k_cu_4af3a92e4cuda3std3__45__cpo4cendE[1];
.global .align 1 .b8 _ZN34_INTERNAL_610c5e30_4_k_cu_4af3a92e4cuda3std3__45__cpo6rbeginE[1];
.global .align 1 .b8 _ZN34_INTERNAL_610c5e30_4_k_cu_4af3a92e4cuda3std3__45__cpo4rendE[1];
.global .align 1 .b8 _ZN34_INTERNAL_610c5e30_4_k_cu_4af3a92e4cuda3std3__45__cpo7crbeginE[1];
.global .align 1 .b8 _ZN34_INTERNAL_610c5e30_4_k_cu_4af3a92e4cuda3std3__45__cpo5crendE[1];
.global .align 1 .b8 _ZN34_INTERNAL_610c5e30_4_k_cu_4af3a92e4cuda3std3__436_GLOBAL__N__610c5e30_4_k_cu_4af3a92e6ignoreE[1];
.global .align 1 .b8 _ZN34_INTERNAL_610c5e30_4_k_cu_4af3a92e4cuda3std3__419piecewise_constructE[1];
.global .align 1 .b8 _ZN34_INTERNAL_610c5e30_4_k_cu_4af3a92e4cuda3std3__48in_placeE[1];
.global .align 1 .b8 _ZN34_INTERNAL_610c5e30_4_k_cu_4af3a92e4cuda3std3__420unreachable_sentinelE[1];
.global .align 1 .b8 _ZN34_INTERNAL_610c5e30_4_k_cu_4af3a92e4cuda3std3__47nulloptE[1];
.global .align 1 .b8 _ZN34_INTERNAL_610c5e30_4_k_cu_4af3a92e4cuda3std3__48unexpectE[1];
.global .align 1 .b8 _ZN34_INTERNAL_610c5e30_4_k_cu_4af3a92e4cuda3std6ranges3__45__cpo4swapE[1];
.global .align 1 .b8 _ZN34_INTERNAL_610c5e30_4_k_cu_4af3a92e4cuda3std6ranges3__45__cpo9iter_moveE[1];
.global .align 1 .b8 _ZN34_INTERNAL_610c5e30_4_k_cu_4af3a92e4cuda3std6ranges3__45__cpo5beginE[1];
.global .align 1 .b8 _ZN34_INTERNAL_610c5e30_4_k_cu_4af3a92e4cuda3std6ranges3__45__cpo3endE[1];
.global .align 1 .b8 _ZN34_INTERNAL_610c5e30_4_k_cu_4af3a92e4cuda3std6ranges3__45__cpo6cbeginE[1];
.global .align 1 .b8 _ZN34_INTERNAL_610c5e30_4_k_cu_4af3a92e4cuda3std6ranges3__45__cpo4cendE[1];
.global .align 1 .b8 _ZN34_INTERNAL_610c5e30_4_k_cu_4af3a92e4cuda3std6ranges3__45__cpo7advanceE[1];
.global .align 1 .b8 _ZN34_INTERNAL_610c5e30_4_k_cu_4af3a92e4cuda3std6ranges3__45__cpo9iter_swapE[1];
.global .align 1 .b8 _ZN34_INTERNAL_610c5e30_4_k_cu_4af3a92e4cuda3std6ranges3__45__cpo4nextE[1];
.global .align 1 .b8 _ZN34_INTERNAL_610c5e30_4_k_cu_4af3a92e4cuda3std6ranges3__45__cpo4prevE[1];
.global .align 1 .b8 _ZN34_INTERNAL_610c5e30_4_k_cu_4af3a92e4cuda3std6ranges3__45__cpo4dataE[1];
.global .align 1 .b8 _ZN34_INTERNAL_610c5e30_4_k_cu_4af3a92e4cuda3std6ranges3__45__cpo5cdataE[1];
.global .align 1 .b8 _ZN34_INTERNAL_610c5e30_4_k_cu_4af3a92e4cuda3std6ranges3__45__cpo4sizeE[1];
.global .align 1 .b8 _ZN34_INTERNAL_610c5e30_4_k_cu_4af3a92e4cuda3std6ranges3__45__cpo5ssizeE[1];
.global .align 1 .b8 _ZN34_INTERNAL_610c5e30_4_k_cu_4af3a92e4cuda3std6ranges3__45__cpo8distanceE[1];
.global .align 1 .b8 _ZN34_INTERNAL_610c5e30_4_k_cu_4af3a92e6thrust24THRUST_300001_SM_1000_NS8cuda_cub3parE[1];
.global .align 1 .b8 _ZN34_INTERNAL_610c5e30_4_k_cu_4af3a92e6thrust24THRUST_300001_SM_1000_NS8cuda_cub10par_nosyncE[1];
.global .align 1 .b8 _ZN34_INTERNAL_610c5e30_4_k_cu_4af3a92e6thrust24THRUST_300001_SM_1000_NS6system6detail10sequential3seqE[1];
.global .align 1 .b8 _ZN34_INTERNAL_610c5e30_4_k_cu_4af3a92e6thrust24THRUST_300001_SM_1000_NS12placeholders2_1E[1];
.global .align 1 .b8 _ZN34_INTERNAL_610c5e30_4_k_cu_4af3a92e6thrust24THRUST_300001_SM_1000_NS12placeholders2_2E[1];
.global .align 1 .b8 _ZN34_INTERNAL_610c5e30_4_k_cu_4af3a92e6thrust24THRUST_300001_SM_1000_NS12placeholders2_3E[1];
.global .align 1 .b8 _ZN34_INTERNAL_610c5e30_4_k_cu_4af3a92e6thrust24THRUST_300001_SM_1000_NS12placeholders2_4E[1];
.global .align 1 .b8 _ZN34_INTERNAL_610c5e30_4_k_cu_4af3a92e6thrust24THRUST_300001_SM_1000_NS12placeholders2_5E[1];
.global .align 1 .b8 _ZN34_INTERNAL_610c5e30_4_k_cu_4af3a92e6thrust24THRUST_300001_SM_1000_NS12placeholders2_6E[1];
.global .align 1 .b8 _ZN34_INTERNAL_610c5e30_4_k_cu_4af3a92e6thrust24THRUST_300001_SM_1000_NS12placeholders2_7E[1];
.global .align 1 .b8 _ZN34_INTERNAL_610c5e30_4_k_cu_4af3a92e6thrust24THRUST_300001_SM_1000_NS12placeholders2_8E[1];
.global .align 1 .b8 _ZN34_INTERNAL_610c5e30_4_k_cu_4af3a92e6thrust24THRUST_300001_SM_1000_NS12placeholders2_9E[1];
.global .align 1 .b8 _ZN34_INTERNAL_610c5e30_4_k_cu_4af3a92e6thrust24THRUST_300001_SM_1000_NS12placeholders3_10E[1];
.global .align 1 .b8 _ZN34_INTERNAL_610c5e30_4_k_cu_4af3a92e6thrust24THRUST_300001_SM_1000_NS3seqE[1];

.visible .entry _Z6kernelN6thrust24THRUST_300001_SM_1000_NS10device_ptrIfEES2_S2_i(
	.param .align 8 .b8 _Z6kernelN6thrust24THRUST_300001_SM_1000_NS10device_ptrIfEES2_S2_i_param_0[8],
	.param .align 8 .b8 _Z6kernelN6thrust24THRUST_300001_SM_1000_NS10device_ptrIfEES2_S2_i_param_1[8],
	.param .align 8 .b8 _Z6kernelN6thrust24THRUST_300001_SM_1000_NS10device_ptrIfEES2_S2_i_param_2[8],
	.param .u32 _Z6kernelN6thrust24THRUST_300001_SM_1000_NS10device_ptrIfEES2_S2_i_param_3
)
{
	.reg .pred 	%p<2>;
	.reg .b32 	%r<6>;
	.reg .b32 	%f<4>;
	.reg .b64 	%rd<11>;

	ld.param.u64 	%rd3, [_Z6kernelN6thrust24THRUST_300001_SM_1000_NS10device_ptrIfEES2_S2_i_param_2];
	ld.param.u64 	%rd2, [_Z6kernelN6thrust24THRUST_300001_SM_1000_NS10device_ptrIfEES2_S2_i_param_1];
	ld.param.u64 	%rd1, [_Z6kernelN6thrust24THRUST_300001_SM_1000_NS10device_ptrIfEES2_S2_i_param_0];
	ld.param.u32 	%r2, [_Z6kernelN6thrust24THRUST_300001_SM_1000_NS10device_ptrIfEES2_S2_i_param_3];
	mov.u32 	%r3, %ntid.x;
	mov.u32 	%r4, %ctaid.x;
	mov.u32 	%r5, %tid.x;
	mad.lo.s32 	%r1, %r3, %r4, %r5;
	setp.ge.s32 	%p1, %r1, %r2;
	@%p1 bra 	$L__BB0_2;
	cvta.to.global.u64 	%rd4, %rd3;
	cvta.to.global.u64 	%rd5, %rd2;
	cvta.to.global.u64 	%rd6, %rd1;
	mul.wide.s32 	%rd7, %r1, 4;
	add.s64 	%rd8, %rd6, %rd7;
	ld.global.f32 	%f1, [%rd8];
	add.s64 	%rd9, %rd5, %rd7;
	ld.global.f32 	%f2, [%rd9];
	add.f32 	%f3, %f1, %f2;
	add.s64 	%rd10, %rd4, %rd7;
	st.global.f32 	[%rd10], %f3;
$L__BB0_2:
	ret;

}
	// .globl	_ZN3cub18CUB_300001_SM_10006detail11EmptyKernelIvEEvv
.visible .entry _ZN3cub18CUB_300001_SM_10006detail11EmptyKernelIvEEvv()
{


	ret;

}
	// .globl	_ZN3cub18CUB_300001_SM_10006detail8for_each13static_kernelINS2_12policy_hub_t12policy_500_tEmN6thrust24THRUST_300001_SM_1000_NS8cuda_cub20__uninitialized_fill7functorINS7_10device_ptrIfEEfEEEEvT0_T1_
.visible .entry _ZN3cub18CUB_300001_SM_10006detail8for_each13static_kernelINS2_12policy_hub_t12policy_500_tEmN6thrust24THRUST_300001_SM_1000_NS8cuda_cub20__uninitialized_fill7functorINS7_10device_ptrIfEEfEEEEvT0_T1_(
	.param .u64 _ZN3cub18CUB_300001_SM_10006detail8for_each13static_kernelINS2_12policy_hub_t12policy_500_tEmN6thrust24THRUST_300001_SM_1000_NS8cuda_cub20__uninitialized_fill7functorINS7_10device_ptrIfEEfEEEEvT0_T1__param_0,
	.param .align 8 .b8 _ZN3cub18CUB_300001_SM_10006detail8for_each13static_kernelINS2_12policy_hub_t12policy_500_tEmN6thrust24THRUST_300001_SM_1000_NS8cuda_cub20__uninitialized_fill7functorINS7_10device_ptrIfEEfEEEEvT0_T1__param_1[16]
)
.maxntid 256
{
	.reg .pred 	%p<4>;
	.reg .b16 	%rs<5>;
	.reg .b32 	%r<10>;
	.reg .b32 	%f<3>;
	.reg .b64 	%rd<16>;

	ld.param.f32 	%f2, [_ZN3cub18CUB_300001_SM_10006detail8for_each13static_kernelINS2_12policy_hub_t12policy_500_tEmN6thrust24THRUST_300001_SM_1000_NS8cuda_cub20__uninitialized_fill7functorINS7_10device_ptrIfEEfEEEEvT0_T1__param_1+8];
	ld.param.u64 	%rd4, [_ZN3cub18CUB_300001_SM_10006detail8for_each13static_kernelINS2_12policy_hub_t12policy_500_tEmN6thrust24THRUST_300001_SM_1000_NS8cuda_cub20__uninitialized_fill7functorINS7_10device_ptrIfEEfEEEEvT0_T1__param_1];
	ld.param.u64 	%rd5, [_ZN3cub18CUB_300001_SM_10006detail8for_each13static_kernelINS2_12policy_hub_t12policy_500_tEmN6thrust24THRUST_300001_SM_1000_NS8cuda_cub20__uninitialized_fill7functorINS7_10device_ptrIfEEfEEEEvT0_T1__param_0];
	mov.u32 	%r7, %ctaid.x;
	mul.wide.u32 	%rd1, %r7, 512;
	sub.s64 	%rd2, %rd5, %rd1;
	setp.lt.u64 	%p1, %rd2, 512;
	@%p1 bra 	$L__BB2_2;
	mov.u32 	%r9, %tid.x;
	cvta.to.global.u64 	%rd11, %rd4;
	cvt.u64.u32 	%rd12, %r9;
	add.s64 	%rd13, %rd1, %rd12;
	shl.b64 	%rd14, %rd13, 2;
	add.s64 	%rd15, %rd11, %rd14;
	st.global.f32 	[%rd15], %f2;
	st.global.f32 	[%rd15+1024], %f2;
	bra.uni 	$L__BB2_6;
$L__BB2_2:
	cvta.to.global.u64 	%rd6, %rd4;
	mov.u32 	%r1, %tid.x;
	cvt.u64.u32 	%rd7, %r1;
	setp.le.u64 	%p2, %rd2, %rd7;
	add.s64 	%rd8, %rd1, %rd7;
	shl.b64 	%rd9, %rd8, 2;
	add.s64 	%rd3, %rd6, %rd9;
	@%p2 bra 	$L__BB2_4;
	st.global.f32 	[%rd3], %f2;
$L__BB2_4:
	add.s32 	%r8, %r1, 256;
	cvt.u64.u32 	%rd10, %r8;
	setp.le.u64 	%p3, %rd2, %rd10;
	@%p3 bra 	$L__BB2_6;
	st.global.f32 	[%rd3+1024], %f2;
$L__BB2_6:
	ret;

}


// ===== COMPILED SASS (sm_100) =====

	.target	sm_100

	.elftype	@"ET_EXEC"


//--------------------- .note.nv.tkinfo           --------------------------
	.section	.note.nv.tkinfo,"",@"SHT_NOTE"
	.sectionflags	@"SHF_NOTE_NV_TKINFO"
	.tkinfo
        /*0018*/ 	.word	0x00000002
        /*0030*/ 	.string	""
        /*0030*/ 	.string	"ptxas"
        /*0030*/ 	.string	"Cuda compilation tools, release 13.0, V13.0.88"
        /*0030*/ 	.string	"Build cuda_13.0.r13.0/compiler.36424714_0"
        /*0030*/ 	.string	"-arch sm_100 -m 64 "



//--------------------- .note.nv.cuinfo           --------------------------
	.section	.note.nv.cuinfo,"",@"SHT_NOTE"
	.sectionflags	@"SHF_NOTE_NV_CUINFO"
        /*0018*/ 	.short	0x0002
        /*001a*/ 	.short	0x0064
        /*001c*/ 	.short	0x0082
	.zero		2


//--------------------- .nv.info                  --------------------------
	.section	.nv.info,"",@"SHT_CUDA_INFO"
	.align	4


	//----- nvinfo : EIATTR_REGCOUNT
	.align		4
        /*0000*/ 	.byte	0x04, 0x2f
        /*0002*/ 	.short	(.L_44 - .L_43)
	.align		4
.L_43:
        /*0004*/ 	.word	index@(_Z6kernelN6thrust24THRUST_300001_SM_1000_NS10device_ptrIfEES2_S2_i)
        /*0008*/ 	.word	0x0000000c


	//----- nvinfo : EIATTR_FRAME_SIZE
	.align		4
.L_44:
        /*000c*/ 	.byte	0x04, 0x11
        /*000e*/ 	.short	(.L_46 - .L_45)
	.align		4
.L_45:
        /*0010*/ 	.word	index@(_Z6kernelN6thrust24THRUST_300001_SM_1000_NS10device_ptrIfEES2_S2_i)
        /*0014*/ 	.word	0x00000000


	//----- nvinfo : EIATTR_REGCOUNT
	.align		4
.L_46:
        /*0018*/ 	.byte	0x04, 0x2f
        /*001a*/ 	.short	(.L_48 - .L_47)
	.align		4
.L_47:
        /*001c*/ 	.word	index@(_ZN3cub18CUB_300001_SM_10006detail11EmptyKernelIvEEvv)
        /*0020*/ 	.word	0x00000004


	//----- nvinfo : EIATTR_FRAME_SIZE
	.align		4
.L_48:
        /*0024*/ 	.byte	0x04, 0x11
        /*0026*/ 	.short	(.L_50 - .L_49)
	.align		4
.L_49:
        /*0028*/ 	.word	index@(_ZN3cub18CUB_300001_SM_10006detail11EmptyKernelIvEEvv)
        /*002c*/ 	.word	0x00000000


	//----- nvinfo : EIATTR_REGCOUNT
	.align		4
.L_50:
        /*0030*/ 	.byte	0x04, 0x2f
        /*0032*/ 	.short	(.L_52 - .L_51)
	.align		4
.L_51:
        /*0034*/ 	.word	index@(_ZN3cub18CUB_300001_SM_10006detail8for_each13static_kernelINS2_12policy_hub_t12policy_500_tEmN6thrust24THRUST_300001_SM_1000_NS8cuda_cub20__uninitialized_fill7functorINS7_10device_ptrIfEEfEEEEvT0_T1_)
        /*0038*/ 	.word	0x00000008


	//----- nvinfo : EIATTR_FRAME_SIZE
	.align		4
.L_52:
        /*003c*/ 	.byte	0x04, 0x11
        /*003e*/ 	.short	(.L_54 - .L_53)
	.align		4
.L_53:
        /*0040*/ 	.word	index@(_ZN3cub18CUB_300001_SM_10006detail8for_each13static_kernelINS2_12policy_hub_t12policy_500_tEmN6thrust24THRUST_300001_SM_1000_NS8cuda_cub20__uninitialized_fill7functorINS7_10device_ptrIfEEfEEEEvT0_T1_)
        /*0044*/ 	.word	0x00000000


	//----- nvinfo : EIATTR_MIN_STACK_SIZE
	.align		4
.L_54:
        /*0048*/ 	.byte	0x04, 0x12
        /*004a*/ 	.short	(.L_56 - .L_55)
	.align		4
.L_55:
        /*004c*/ 	.word	index@(_ZN3cub18CUB_300001_SM_10006detail8for_each13static_kernelINS2_12policy_hub_t12policy_500_tEmN6thrust24THRUST_300001_SM_1000_NS8cuda_cub20__uninitialized_fill7functorINS7_10device_ptrIfEEfEEEEvT0_T1_)
        /*0050*/ 	.word	0x00000000


	//----- nvinfo : EIATTR_MIN_STACK_SIZE
	.align		4
.L_56:
        /*0054*/ 	.byte	0x04, 0x12
        /*0056*/ 	.short	(.L_58 - .L_57)
	.align		4
.L_57:
        /*0058*/ 	.word	index@(_ZN3cub18CUB_300001_SM_10006detail11EmptyKernelIvEEvv)
        /*005c*/ 	.word	0x00000000


	//----- nvinfo : EIATTR_MIN_STACK_SIZE
	.align		4
.L_58:
        /*0060*/ 	.byte	0x04, 0x12
        /*0062*/ 	.short	(.L_60 - .L_59)
	.align		4
.L_59:
        /*0064*/ 	.word	index@(_Z6kernelN6thrust24THRUST_300001_SM_1000_NS10device_ptrIfEES2_S2_i)
        /*0068*/ 	.word	0x00000000
.L_60:


//--------------------- .nv.compat                --------------------------
	.section	.nv.compat,"",@"SHT_CUDA_COMPAT_INFO"
	.align	4
        /*0000*/ 	.byte	0x02, 0x09, 0x00, 0x00, 0x02, 0x02, 0x01, 0x00, 0x02, 0x05, 0x05, 0x00, 0x03, 0x07, 0x01, 0x01
        /*0010*/ 	.byte	0x02, 0x03, 0x00, 0x00, 0x02, 0x06, 0x01, 0x00, 0x04, 0x0b, 0x08, 0x00, 0x09, 0x00, 0x00, 0x00
        /*0020*/ 	.byte	0x00, 0x00, 0x00, 0x00


//--------------------- .nv.info._ZN3cub18CUB_300001_SM_10006detail8for_each13static_kernelINS2_12policy_hub_t12policy_500_tEmN6thrust24THRUST_300001_SM_1000_NS8cuda_cub20__uninitialized_fill7functorINS7_10device_ptrIfEEfEEEEvT0_T1_ --------------------------
	.section	.nv.info._ZN3cub18CUB_300001_SM_10006detail8for_each13static_kernelINS2_12policy_hub_t12policy_500_tEmN6thrust24THRUST_300001_SM_1000_NS8cuda_cub20__uninitialized_fill7functorINS7_10device_ptrIfEEfEEEEvT0_T1_,"",@"SHT_CUDA_INFO"
	.sectionflags	@""
	.align	4


	//----- nvinfo : EIATTR_CUDA_API_VERSION
	.align		4
        /*0000*/ 	.byte	0x04, 0x37
        /*0002*/ 	.short	(.L_62 - .L_61)
.L_61:
        /*0004*/ 	.word	0x00000082


	//----- nvinfo : EIATTR_KPARAM_INFO
	.align		4
.L_62:
        /*0008*/ 	.byte	0x04, 0x17
        /*000a*/ 	.short	(.L_64 - .L_63)
.L_63:
        /*000c*/ 	.word	0x00000000
        /*0010*/ 	.short	0x0001
        /*0012*/ 	.short	0x0008
        /*0014*/ 	.byte	0x00, 0xf0, 0x41, 0x00


	//----- nvinfo : EIATTR_KPARAM_INFO
	.align		4
.L_64:
        /*0018*/ 	.byte	0x04, 0x17
        /*001a*/ 	.short	(.L_66 - .L_65)
.L_65:
        /*001c*/ 	.word	0x00000000
        /*0020*/ 	.short	0x0000
        /*0022*/ 	.short	0x0000
        /*0024*/ 	.byte	0x00, 0xf0, 0x21, 0x00


	//----- nvinfo : EIATTR_SPARSE_MMA_MASK
	.align		4
.L_66:
        /*0028*/ 	.byte	0x03, 0x50
        /*002a*/ 	.short	0x0000


	//----- nvinfo : EIATTR_MAXREG_COUNT
	.align		4
        /*002c*/ 	.byte	0x03, 0x1b
        /*002e*/ 	.short	0x00ff


	//----- nvinfo : EIATTR_MERCURY_ISA_VERSION
	.align		4
        /*0030*/ 	.byte	0x03, 0x5f
        /*0032*/ 	.short	0x0101


	//----- nvinfo : EIATTR_VRC_CTA_INIT_COUNT
	.align		4
        /*0034*/ 	.byte	0x02, 0x4a
	.zero		1
	.zero		1


	//----- nvinfo : EIATTR_EXIT_INSTR_OFFSETS
	.align		4
        /*0038*/ 	.byte	0x04, 0x1c
        /*003a*/ 	.short	(.L_68 - .L_67)


	//   ....[0]....
.L_67:
        /*003c*/ 	.word	0x00000130


	//   ....[1]....
        /*0040*/ 	.word	0x00000230


	//   ....[2]....
        /*0044*/ 	.word	0x00000260


	//----- nvinfo : EIATTR_MAX_THREADS
	.align		4
.L_68:
        /*0048*/ 	.byte	0x04, 0x05
        /*004a*/ 	.short	(.L_70 - .L_69)
.L_69:
        /*004c*/ 	.word	0x00000100
        /*0050*/ 	.word	0x00000001
        /*0054*/ 	.word	0x00000001


	//----- nvinfo : EIATTR_CBANK_PARAM_SIZE
	.align		4
.L_70:
        /*0058*/ 	.byte	0x03, 0x19
        /*005a*/ 	.short	0x0018


	//----- nvinfo : EIATTR_PARAM_CBANK
	.align		4
        /*005c*/ 	.byte	0x04, 0x0a
        /*005e*/ 	.short	(.L_72 - .L_71)
	.align		4
.L_71:
        /*0060*/ 	.word	index@(.nv.constant0._ZN3cub18CUB_300001_SM_10006detail8for_each13static_kernelINS2_12policy_hub_t12policy_500_tEmN6thrust24THRUST_300001_SM_1000_NS8cuda_cub20__uninitialized_fill7functorINS7_10device_ptrIfEEfEEEEvT0_T1_)
        /*0064*/ 	.short	0x0380
        /*0066*/ 	.short	0x0018


	//----- nvinfo : EIATTR_SW_WAR
	.align		4
.L_72:
        /*0068*/ 	.byte	0x04, 0x36
        /*006a*/ 	.short	(.L_74 - .L_73)
.L_73:
        /*006c*/ 	.word	0x00000008
.L_74:


//--------------------- .nv.info._ZN3cub18CUB_300001_SM_10006detail11EmptyKernelIvEEvv --------------------------
	.section	.nv.info._ZN3cub18CUB_300001_SM_10006detail11EmptyKernelIvEEvv,"",@"SHT_CUDA_INFO"
	.sectionflags	@""
	.align	4


	//----- nvinfo : EIATTR_CUDA_API_VERSION
	.align		4
        /*0000*/ 	.byte	0x04, 0x37
        /*0002*/ 	.short	(.L_76 - .L_75)
.L_75:
        /*0004*/ 	.word	0x00000082


	//----- nvinfo : EIATTR_SPARSE_MMA_MASK
	.align		4
.L_76:
        /*0008*/ 	.byte	0x03, 0x50
        /*000a*/ 	.short	0x0000


	//----- nvinfo : EIATTR_MAXREG_COUNT
	.align		4
        /*000c*/ 	.byte	0x03, 0x1b
        /*000e*/ 	.short	0x00ff


	//----- nvinfo : EIATTR_MERCURY_ISA_VERSION
	.align		4
        /*0010*/ 	.byte	0x03, 0x5f
        /*0012*/ 	.short	0x0101


	//----- nvinfo : EIATTR_VRC_CTA_INIT_COUNT
	.align		4
        /*0014*/ 	.byte	0x02, 0x4a
	.zero		1
	.zero		1


	//----- nvinfo : EIATTR_EXIT_INSTR_OFFSETS
	.align		4
        /*0018*/ 	.byte	0x04, 0x1c
        /*001a*/ 	.short	(.L_78 - .L_77)


	//   ....[0]....
.L_77:
        /*001c*/ 	.word	0x00000010


	//----- nvinfo : EIATTR_SW_WAR
	.align		4
.L_78:
        /*0020*/ 	.byte	0x04, 0x36
        /*0022*/ 	.short	(.L_80 - .L_79)
.L_79:
        /*0024*/ 	.word	0x00000008
.L_80:


//--------------------- .nv.info._Z6kernelN6thrust24THRUST_300001_SM_1000_NS10device_ptrIfEES2_S2_i --------------------------
	.section	.nv.info._Z6kernelN6thrust24THRUST_300001_SM_1000_NS10device_ptrIfEES2_S2_i,"",@"SHT_CUDA_INFO"
	.sectionflags	@""
	.align	4


	//----- nvinfo : EIATTR_CUDA_API_VERSION
	.align		4
        /*0000*/ 	.byte	0x04, 0x37
        /*0002*/ 	.short	(.L_82 - .L_81)
.L_81:
        /*0004*/ 	.word	0x00000082


	//----- nvinfo : EIATTR_KPARAM_INFO
	.align		4
.L_82:
        /*0008*/ 	.byte	0x04, 0x17
        /*000a*/ 	.short	(.L_84 - .L_83)
.L_83:
        /*000c*/ 	.word	0x00000000
        /*0010*/ 	.short	0x0003
        /*0012*/ 	.short	0x0018
        /*0014*/ 	.byte	0x00, 0xf0, 0x11, 0x00


	//----- nvinfo : EIATTR_KPARAM_INFO
	.align		4
.L_84:
        /*0018*/ 	.byte	0x04, 0x17
        /*001a*/ 	.short	(.L_86 - .L_85)
.L_85:
        /*001c*/ 	.word	0x00000000
        /*0020*/ 	.short	0x0002
        /*0022*/ 	.short	0x0010
        /*0024*/ 	.byte	0x00, 0xf0, 0x21, 0x00


	//----- nvinfo : EIATTR_KPARAM_INFO
	.align		4
.L_86:
        /*0028*/ 	.byte	0x04, 0x17
        /*002a*/ 	.short	(.L_88 - .L_87)
.L_87:
        /*002c*/ 	.word	0x00000000
        /*0030*/ 	.short	0x0001
        /*0032*/ 	.short	0x0008
        /*0034*/ 	.byte	0x00, 0xf0, 0x21, 0x00


	//----- nvinfo : EIATTR_KPARAM_INFO
	.align		4
.L_88:
        /*0038*/ 	.byte	0x04, 0x17
        /*003a*/ 	.short	(.L_90 - .L_89)
.L_89:
        /*003c*/ 	.word	0x00000000
        /*0040*/ 	.short	0x0000
        /*0042*/ 	.short	0x0000
        /*0044*/ 	.byte	0x00, 0xf0, 0x21, 0x00


	//----- nvinfo : EIATTR_SPARSE_MMA_MASK
	.align		4
.L_90:
        /*0048*/ 	.byte	0x03, 0x50
        /*004a*/ 	.short	0x0000


	//----- nvinfo : EIATTR_MAXREG_COUNT
	.align		4
        /*004c*/ 	.byte	0x03, 0x1b
        /*004e*/ 	.short	0x00ff


	//----- nvinfo : EIATTR_MERCURY_ISA_VERSION
	.align		4
        /*0050*/ 	.byte	0x03, 0x5f
        /*0052*/ 	.short	0x0101


	//----- nvinfo : EIATTR_VRC_CTA_INIT_COUNT
	.align		4
        /*0054*/ 	.byte	0x02, 0x4a
	.zero		1
	.zero		1


	//----- nvinfo : EIATTR_EXIT_INSTR_OFFSETS
	.align		4
        /*0058*/ 	.byte	0x04, 0x1c
        /*005a*/ 	.short	(.L_92 - .L_91)


	//   ....[0]....
.L_91:
        /*005c*/ 	.word	0x00000070


	//   ....[1]....
        /*0060*/ 	.word	0x00000130


	//----- nvinfo : EIATTR_CBANK_PARAM_SIZE
	.align		4
.L_92:
        /*0064*/ 	.byte	0x03, 0x19
        /*0066*/ 	.short	0x001c


	//----- nvinfo : EIATTR_PARAM_CBANK
	.align		4
        /*0068*/ 	.byte	0x04, 0x0a
        /*006a*/ 	.short	(.L_94 - .L_93)
	.align		4
.L_93:
        /*006c*/ 	.word	index@(.nv.constant0._Z6kernelN6thrust24THRUST_300001_SM_1000_NS10device_ptrIfEES2_S2_i)
        /*0070*/ 	.short	0x0380
        /*0072*/ 	.short	0x001c


	//----- nvinfo : EIATTR_SW_WAR
	.align		4
.L_94:
        /*0074*/ 	.byte	0x04, 0x36
        /*0076*/ 	.short	(.L_96 - .L_95)
.L_95:
        /*0078*/ 	.word	0x00000008
.L_96:


//--------------------- .nv.callgraph             --------------------------
	.section	.nv.callgraph,"",@"SHT_CUDA_CALLGRAPH"
	.align	4
	.sectionentsize	8
	.align		4
        /*0000*/ 	.word	0x00000000
	.align		4
        /*0004*/ 	.word	0xffffffff
	.align		4
        /*0008*/ 	.word	0x00000000
	.align		4
        /*000c*/ 	.word	0xfffffffe
	.align		4
        /*0010*/ 	.word	0x00000000
	.align		4
        /*0014*/ 	.word	0xfffffffd
	.align		4
        /*0018*/ 	.word	0x00000000
	.align		4
        /*001c*/ 	.word	0xfffffffc


//--------------------- .nv.constant4             --------------------------
	.section	.nv.constant4,"a",@progbits
	.align	8
	.align		8
.nv.constant4:
        /*0000*/ 	.dword	_ZN34_INTERNAL_610c5e30_4_k_cu_4af3a92e4cuda3std3__45__cpo5beginE
	.align		8
        /*0008*/ 	.dword	_ZN34_INTERNAL_610c5e30_4_k_cu_4af3a92e4cuda3std3__45__cpo3endE
	.align		8
        /*0010*/ 	.dword	_ZN34_INTERNAL_610c5e30_4_k_cu_4af3a92e4cuda3std3__45__cpo6cbeginE
	.align		8
        /*0018*/ 	.dword	_ZN34_INTERNAL_610c5e30_4_k_cu_4af3a92e4cuda3std3__45__cpo4cendE
	.align		8
        /*0020*/ 	.dword	_ZN34_INTERNAL_610c5e30_4_k_cu_4af3a92e4cuda3std3__45__cpo6rbeginE
	.align		8
        /*0028*/ 	.dword	_ZN34_INTERNAL_610c5e30_4_k_cu_4af3a92e4cuda3std3__45__cpo4rendE
	.align		8
        /*0030*/ 	.dword	_ZN34_INTERNAL_610c5e30_4_k_cu_4af3a92e4cuda3std3__45__cpo7crbeginE
	.align		8
        /*0038*/ 	.dword	_ZN34_INTERNAL_610c5e30_4_k_cu_4af3a92e4cuda3std3__45__cpo5crendE
	.align		8
        /*0040*/ 	.dword	_ZN34_INTERNAL_610c5e30_4_k_cu_4af3a92e4cuda3std3__436_GLOBAL__N__610c5e30_4_k_cu_4af3a92e6ignoreE
	.align		8
        /*0048*/ 	.dword	_ZN34_INTERNAL_610c5e30_4_k_cu_4af3a92e4cuda3std3__419piecewise_constructE
	.align		8
        /*0050*/ 	.dword	_ZN34_INTERNAL_610c5e30_4_k_cu_4af3a92e4cuda3std3__48in_placeE
	.align		8
        /*0058*/ 	.dword	_ZN34_INTERNAL_610c5e30_4_k_cu_4af3a92e4cuda3std3__420unreachable_sentinelE
	.align		8
        /*0060*/ 	.dword	_ZN34_INTERNAL_610c5e30_4_k_cu_4af3a92e4cuda3std3__47nulloptE
	.align		8
        /*0068*/ 	.dword	_ZN34_INTERNAL_610c5e30_4_k_cu_4af3a92e4cuda3std3__48unexpectE
	.align		8
        /*0070*/ 	.dword	_ZN34_INTERNAL_610c5e30_4_k_cu_4af3a92e4cuda3std6ranges3__45__cpo4swapE
	.align		8
        /*0078*/ 	.dword	_ZN34_INTERNAL_610c5e30_4_k_cu_4af3a92e4cuda3std6ranges3__45__cpo9iter_moveE
	.align		8
        /*0080*/ 	.dword	_ZN34_INTERNAL_610c5e30_4_k_cu_4af3a92e4cuda3std6ranges3__45__cpo5beginE
	.align		8
        /*0088*/ 	.dword	_ZN34_INTERNAL_610c5e30_4_k_cu_4af3a92e4cuda3std6ranges3__45__cpo3endE
	.align		8
        /*0090*/ 	.dword	_ZN34_INTERNAL_610c5e30_4_k_cu_4af3a92e4cuda3std6ranges3__45__cpo6cbeginE
	.align		8
        /*0098*/ 	.dword	_ZN34_INTERNAL_610c5e30_4_k_cu_4af3a92e4cuda3std6ranges3__45__cpo4cendE
	.align		8
        /*00a0*/ 	.dword	_ZN34_INTERNAL_610c5e30_4_k_cu_4af3a92e4cuda3std6ranges3__45__cpo7advanceE
	.align		8
        /*00a8*/ 	.dword	_ZN34_INTERNAL_610c5e30_4_k_cu_4af3a92e4cuda3std6ranges3__45__cpo9iter_swapE
	.align		8
        /*00b0*/ 	.dword	_ZN34_INTERNAL_610c5e30_4_k_cu_4af3a92e4cuda3std6ranges3__45__cpo4nextE
	.align		8
        /*00b8*/ 	.dword	_ZN34_INTERNAL_610c5e30_4_k_cu_4af3a92e4cuda3std6ranges3__45__cpo4prevE
	.align		8
        /*00c0*/ 	.dword	_ZN34_INTERNAL_610c5e30_4_k_cu_4af3a92e4cuda3std6ranges3__45__cpo4dataE
	.align		8
        /*00c8*/ 	.dword	_ZN34_INTERNAL_610c5e30_4_k_cu_4af3a92e4cuda3std6ranges3__45__cpo5cdataE
	.align		8
        /*00d0*/ 	.dword	_ZN34_INTERNAL_610c5e30_4_k_cu_4af3a92e4cuda3std6ranges3__45__cpo4sizeE
	.align		8
        /*00d8*/ 	.dword	_ZN34_INTERNAL_610c5e30_4_k_cu_4af3a92e4cuda3std6ranges3__45__cpo5ssizeE
	.align		8
        /*00e0*/ 	.dword	_ZN34_INTERNAL_610c5e30_4_k_cu_4af3a92e4cuda3std6ranges3__45__cpo8distanceE
	.align		8
        /*00e8*/ 	.dword	_ZN34_INTERNAL_610c5e30_4_k_cu_4af3a92e6thrust24THRUST_300001_SM_1000_NS8cuda_cub3parE
	.align		8
        /*00f0*/ 	.dword	_ZN34_INTERNAL_610c5e30_4_k_cu_4af3a92e6thrust24THRUST_300001_SM_1000_NS8cuda_cub10par_nosyncE
	.align		8
        /*00f8*/ 	.dword	_ZN34_INTERNAL_610c5e30_4_k_cu_4af3a92e6thrust24THRUST_300001_SM_1000_NS6system6detail10sequential3seqE
	.align		8
        /*0100*/ 	.dword	_ZN34_INTERNAL_610c5e30_4_k_cu_4af3a92e6thrust24THRUST_300001_SM_1000_NS12placeholders2_1E
	.align		8
        /*0108*/ 	.dword	_ZN34_INTERNAL_610c5e30_4_k_cu_4af3a92e6thrust24THRUST_300001_SM_1000_NS12placeholders2_2E
	.align		8
        /*0110*/ 	.dword	_ZN34_INTERNAL_610c5e30_4_k_cu_4af3a92e6thrust24THRUST_300001_SM_1000_NS12placeholders2_3E
	.align		8
        /*0118*/ 	.dword	_ZN34_INTERNAL_610c5e30_4_k_cu_4af3a92e6thrust24THRUST_300001_SM_1000_NS12placeholders2_4E
	.align		8
        /*0120*/ 	.dword	_ZN34_INTERNAL_610c5e30_4_k_cu_4af3a92e6thrust24THRUST_300001_SM_1000_NS12placeholders2_5E
	.align		8
        /*0128*/ 	.dword	_ZN34_INTERNAL_610c5e30_4_k_cu_4af3a92e6thrust24THRUST_300001_SM_1000_NS12placeholders2_6E
	.align		8
        /*0130*/ 	.dword	_ZN34_INTERNAL_610c5e30_4_k_cu_4af3a92e6thrust24THRUST_300001_SM_1000_NS12placeholders2_7E
	.align		8
        /*0138*/ 	.dword	_ZN34_INTERNAL_610c5e30_4_k_cu_4af3a92e6thrust24THRUST_300001_SM_1000_NS12placeholders2_8E
	.align		8
        /*0140*/ 	.dword	_ZN34_INTERNAL_610c5e30_4_k_cu_4af3a92e6thrust24THRUST_300001_SM_1000_NS12placeholders2_9E
	.align		8
        /*0148*/ 	.dword	_ZN34_INTERNAL_610c5e30_4_k_cu_4af3a92e6thrust24THRUST_300001_SM_1000_NS12placeholders3_10E
	.align		8
        /*0150*/ 	.dword	_ZN34_INTERNAL_610c5e30_4_k_cu_4af3a92e6thrust24THRUST_300001_SM_1000_NS3seqE


//--------------------- .text._ZN3cub18CUB_300001_SM_10006detail8for_each13static_kernelINS2_12policy_hub_t12policy_500_tEmN6thrust24THRUST_300001_SM_1000_NS8cuda_cub20__uninitialized_fill7functorINS7_10device_ptrIfEEfEEEEvT0_T1_ --------------------------
	.section	.text._ZN3cub18CUB_300001_SM_10006detail8for_each13static_kernelINS2_12policy_hub_t12policy_500_tEmN6thrust24THRUST_300001_SM_1000_NS8cuda_cub20__uninitialized_fill7functorINS7_10device_ptrIfEEfEEEEvT0_T1_,"ax",@progbits
	.align	128
        .global         _ZN3cub18CUB_300001_SM_10006detail8for_each13static_kernelINS2_12policy_hub_t12policy_500_tEmN6thrust24THRUST_300001_SM_1000_NS8cuda_cub20__uninitialized_fill7functorINS7_10device_ptrIfEEfEEEEvT0_T1_
        .type           _ZN3cub18CUB_300001_SM_10006detail8for_each13static_kernelINS2_12policy_hub_t12policy_500_tEmN6thrust24THRUST_300001_SM_1000_NS8cuda_cub20__uninitialized_fill7functorINS7_10device_ptrIfEEfEEEEvT0_T1_,@function
        .size           _ZN3cub18CUB_300001_SM_10006detail8for_each13static_kernelINS2_12policy_hub_t12policy_500_tEmN6thrust24THRUST_300001_SM_1000_NS8cuda_cub20__uninitialized_fill7functorINS7_10device_ptrIfEEfEEEEvT0_T1_,(.L_x_4 - _ZN3cub18CUB_300001_SM_10006detail8for_each13static_kernelINS2_12policy_hub_t12policy_500_tEmN6thrust24THRUST_300001_SM_1000_NS8cuda_cub20__uninitialized_fill7functorINS7_10device_ptrIfEEfEEEEvT0_T1_)
        .other          _ZN3cub18CUB_300001_SM_10006detail8for_each13static_kernelINS2_12policy_hub_t12policy_500_tEmN6thrust24THRUST_300001_SM_1000_NS8cuda_cub20__uninitialized_fill7functorINS7_10device_ptrIfEEfEEEEvT0_T1_,@"STO_CUDA_ENTRY STV_DEFAULT"
_ZN3cub18CUB_300001_SM_10006detail8for_each13static_kernelINS2_12policy_hub_t12policy_500_tEmN6thrust24THRUST_300001_SM_1000_NS8cuda_cub20__uninitialized_fill7functorINS7_10device_ptrIfEEfEEEEvT0_T1_:
.text._ZN3cub18CUB_300001_SM_10006detail8for_each13static_kernelINS2_12policy_hub_t12policy_500_tEmN6thrust24THRUST_300001_SM_1000_NS8cuda_cub20__uninitialized_fill7functorINS7_10device_ptrIfEEfEEEEvT0_T1_:
[----:B------:R-:W-:Y:S08]  /*0000*/  LDC R1, c[0x0][0x37c] ;  /* 0x0000df00ff017b82 */ /* 0x000ff00000000800 */
[----:B------:R-:W0:Y:S01]  /*0010*/  S2UR UR4, SR_CTAID.X ;  /* 0x00000000000479c3 */ /* 0x000e220000002500 */
[----:B------:R-:W1:Y:S01]  /*0020*/  LDCU.64 UR6, c[0x0][0x380] ;  /* 0x00007000ff0677ac */ /* 0x000e620008000a00 */
[----:B------:R-:W2:Y:S01]  /*0030*/  LDCU.64 UR8, c[0x0][0x358] ;  /* 0x00006b00ff0877ac */ /* 0x000ea20008000a00 */
[----:B0-----:R-:W-:-:S04]  /*0040*/  UIMAD.WIDE.U32 UR4, UR4, 0x200, URZ ;  /* 0x00000200040478a5 */ /* 0x001fc8000f8e00ff */
[----:B-1----:R-:W-:-:S04]  /*0050*/  UIADD3 UR6, UP0, UPT, -UR4, UR6, URZ ;  /* 0x0000000604067290 */ /* 0x002fc8000ff1e1ff */
[----:B------:R-:W-:Y:S02]  /*0060*/  UIADD3.X UR7, UPT, UPT, ~UR5, UR7, URZ, UP0, !UPT ;  /* 0x0000000705077290 */ /* 0x000fe400087fe5ff */
[----:B------:R-:W-:-:S04]  /*0070*/  UISETP.GE.U32.AND UP0, UPT, UR6, 0x200, UPT ;  /* 0x000002000600788c */ /* 0x000fc8000bf06070 */
[----:B------:R-:W-:-:S09]  /*0080*/  UISETP.GE.U32.AND.EX UP0, UPT, UR7, URZ, UPT, UP0 ;  /* 0x000000ff0700728c */ /* 0x000fd2000bf06100 */
[----:B--2---:R-:W-:Y:S05]  /*0090*/  BRA.U !UP0, `(.L_x_0) ;  /* 0x0000000108287547 */ /* 0x004fea000b800000 */
[----:B------:R-:W0:Y:S01]  /*00a0*/  S2R R0, SR_TID.X ;  /* 0x0000000000007919 */ /* 0x000e220000002100 */
[----:B------:R-:W1:Y:S01]  /*00b0*/  LDCU.64 UR6, c[0x0][0x388] ;  /* 0x00007100ff0677ac */ /* 0x000e620008000a00 */
[----:B------:R-:W2:Y:S01]  /*00c0*/  LDC R5, c[0x0][0x390] ;  /* 0x0000e400ff057b82 */ /* 0x000ea20000000800 */
[----:B0-----:R-:W-:-:S05]  /*00d0*/  IADD3 R0, P0, PT, R0, UR4, RZ ;  /* 0x0000000400007c10 */ /* 0x001fca000ff1e0ff */
[----:B------:R-:W-:Y:S01]  /*00e0*/  IMAD.X R3, RZ, RZ, UR5, P0 ;  /* 0x00000005ff037e24 */ /* 0x000fe200080e06ff */
[----:B-1----:R-:W-:-:S04]  /*00f0*/  LEA R2, P0, R0, UR6, 0x2 ;  /* 0x0000000600027c11 */ /* 0x002fc8000f8010ff */
[----:B------:R-:W-:-:S05]  /*0100*/  LEA.HI.X R3, R0, UR7, R3, 0x2, P0 ;  /* 0x0000000700037c11 */ /* 0x000fca00080f1403 */
[----:B--2---:R-:W-:Y:S04]  /*0110*/  STG.E desc[UR8][R2.64], R5 ;  /* 0x0000000502007986 */ /* 0x004fe8000c101908 */
[----:B------:R-:W-:Y:S01]  /*0120*/  STG.E desc[UR8][R2.64+0x400], R5 ;  /* 0x0004000502007986 */ /* 0x000fe2000c101908 */
[----:B------:R-:W-:Y:S05]  /*0130*/  EXIT ;  /* 0x000000000000794d */ /* 0x000fea0003800000 */
.L_x_0:
[----:B------:R-:W0:Y:S01]  /*0140*/  S2R R0, SR_TID.X ;  /* 0x0000000000007919 */ /* 0x000e220000002100 */
[----:B------:R-:W-:Y:S01]  /*0150*/  IMAD.U32 R2, RZ, RZ, UR7 ;  /* 0x00000007ff027e24 */ /* 0x000fe2000f8e00ff */
[----:B------:R-:W1:Y:S01]  /*0160*/  LDCU.64 UR10, c[0x0][0x388] ;  /* 0x00007100ff0a77ac */ /* 0x000e620008000a00 */
[----:B------:R-:W-:Y:S01]  /*0170*/  IMAD.U32 R4, RZ, RZ, UR7 ;  /* 0x00000007ff047e24 */ /* 0x000fe2000f8e00ff */
[----:B0-----:R-:W-:-:S04]  /*0180*/  ISETP.LT.U32.AND P0, PT, R0, UR6, PT ;  /* 0x0000000600007c0c */ /* 0x001fc8000bf01070 */
[----:B------:R-:W-:Y:S01]  /*0190*/  ISETP.GT.U32.AND.EX P0, PT, R2, RZ, PT, P0 ;  /* 0x000000ff0200720c */ /* 0x000fe20003f04100 */
[C---:B------:R-:W-:Y:S01]  /*01a0*/  VIADD R2, R0.reuse, 0x100 ;  /* 0x0000010000027836 */ /* 0x040fe20000000000 */
[----:B------:R-:W-:-:S04]  /*01b0*/  IADD3 R0, P2, PT, R0, UR4, RZ ;  /* 0x0000000400007c10 */ /* 0x000fc8000ff5e0ff */
[----:B------:R-:W-:Y:S01]  /*01c0*/  ISETP.LT.U32.AND P1, PT, R2, UR6, PT ;  /* 0x0000000602007c0c */ /* 0x000fe2000bf21070 */
[----:B------:R-:W-:Y:S01]  /*01d0*/  IMAD.X R3, RZ, RZ, UR5, P2 ;  /* 0x00000005ff037e24 */ /* 0x000fe200090e06ff */
[----:B-1----:R-:W-:Y:S02]  /*01e0*/  LEA R2, P2, R0, UR10, 0x2 ;  /* 0x0000000a00027c11 */ /* 0x002fe4000f8410ff */
[----:B------:R-:W-:Y:S02]  /*01f0*/  ISETP.GT.U32.AND.EX P1, PT, R4, RZ, PT, P1 ;  /* 0x000000ff0400720c */ /* 0x000fe40003f24110 */
[----:B------:R-:W-:Y:S01]  /*0200*/  LEA.HI.X R3, R0, UR11, R3, 0x2, P2 ;  /* 0x0000000b00037c11 */ /* 0x000fe200090f1403 */
[----:B------:R-:W0:Y:S04]  /*0210*/  @P0 LDC R5, c[0x0][0x390] ;  /* 0x0000e400ff050b82 */ /* 0x000e280000000800 */
[----:B0-----:R0:W-:Y:S06]  /*0220*/  @P0 STG.E desc[UR8][R2.64], R5 ;  /* 0x0000000502000986 */ /* 0x0011ec000c101908 */
[----:B------:R-:W-:Y:S05]  /*0230*/  @!P1 EXIT ;  /* 0x000000000000994d */ /* 0x000fea0003800000 */
[----:B0-----:R-:W0:Y:S02]  /*0240*/  LDC R5, c[0x0][0x390] ;  /* 0x0000e400ff057b82 */ /* 0x001e240000000800 */
[----:B0-----:R-:W-:Y:S01]  /*0250*/  STG.E desc[UR8][R2.64+0x400], R5 ;  /* 0x0004000502007986 */ /* 0x001fe2000c101908 */
[----:B------:R-:W-:Y:S05]  /*0260*/  EXIT ;  /* 0x000000000000794d */ /* 0x000fea0003800000 */
.L_x_1:
[----:B------:R-:W-:-:S00]  /*0270*/  BRA `(.L_x_1) ;  /* 0xfffffffc00fc7947 */ /* 0x000fc0000383ffff */
[----:B------:R-:W-:-:S00]  /*0280*/  NOP ;  /* 0x0000000000007918 */ /* 0x000fc00000000000 */
[----:B------:R-:W-:-:S00]  /*0290*/  NOP ;  /* 0x0000000000007918 */ /* 0x000fc00000000000 */
[----:B------:R-:W-:-:S00]  /*02a0*/  NOP ;  /* 0x0000000000007918 */ /* 0x000fc00000000000 */
[----:B------:R-:W-:-:S00]  /*02b0*/  NOP ;  /* 0x0000000000007918 */ /* 0x000fc00000000000 */
[----:B------:R-:W-:-:S00]  /*02c0*/  NOP ;  /* 0x0000000000007918 */ /* 0x000fc00000000000 */
[----:B------:R-:W-:-:S00]  /*02d0*/  NOP ;  /* 0x0000000000007918 */ /* 0x000fc00000000000 */
[----:B------:R-:W-:-:S00]  /*02e0*/  NOP ;  /* 0x0000000000007918 */ /* 0x000fc00000000000 */
[----:B------:R-:W-:-:S00]  /*02f0*/  NOP ;  /* 0x0000000000007918 */ /* 0x000fc00000000000 */
.L_x_4:


//--------------------- .text._ZN3cub18CUB_300001_SM_10006detail11EmptyKernelIvEEvv --------------------------
	.section	.text._ZN3cub18CUB_300001_SM_10006detail11EmptyKernelIvEEvv,"ax",@progbits
	.align	128
        .global         _ZN3cub18CUB_300001_SM_10006detail11EmptyKernelIvEEvv
        .type           _ZN3cub18CUB_300001_SM_10006detail11EmptyKernelIvEEvv,@function
        .size           _ZN3cub18CUB_300001_SM_10006detail11EmptyKernelIvEEvv,(.L_x_5 - _ZN3cub18CUB_300001_SM_10006detail11EmptyKernelIvEEvv)
        .other          _ZN3cub18CUB_300001_SM_10006detail11EmptyKernelIvEEvv,@"STO_CUDA_ENTRY STV_DEFAULT"
_ZN3cub18CUB_300001_SM_10006detail11EmptyKernelIvEEvv:
.text._ZN3cub18CUB_300001_SM_10006detail11EmptyKernelIvEEvv:
[----:B------:R-:W-:Y:S01]  /*0000*/  LDC R1, c[0x0][0x37c] ;  /* 0x0000df00ff017b82 */ /* 0x000fe20000000800 */
[----:B------:R-:W-:Y:S05]  /*0010*/  EXIT ;  /* 0x000000000000794d */ /* 0x000fea0003800000 */
.L_x_2:
        /* <DEDUP_REMOVED lines=14> */
.L_x_5:


//--------------------- .text._Z6kernelN6thrust24THRUST_300001_SM_1000_NS10device_ptrIfEES2_S2_i --------------------------
	.section	.text._Z6kernelN6thrust24THRUST_300001_SM_1000_NS10device_ptrIfEES2_S2_i,"ax",@progbits
	.align	128
        .global         _Z6kernelN6thrust24THRUST_300001_SM_1000_NS10device_ptrIfEES2_S2_i
        .type           _Z6kernelN6thrust24THRUST_300001_SM_1000_NS10device_ptrIfEES2_S2_i,@function
        .size           _Z6kernelN6thrust24THRUST_300001_SM_1000_NS10device_ptrIfEES2_S2_i,(.L_x_6 - _Z6kernelN6thrust24THRUST_300001_SM_1000_NS10device_ptrIfEES2_S2_i)
        .other          _Z6kernelN6thrust24THRUST_300001_SM_1000_NS10device_ptrIfEES2_S2_i,@"STO_CUDA_ENTRY STV_DEFAULT"
_Z6kernelN6thrust24THRUST_300001_SM_1000_NS10device_ptrIfEES2_S2_i:
.text._Z6kernelN6thrust24THRUST_300001_SM_1000_NS10device_ptrIfEES2_S2_i:
[----:B------:R-:W-:Y:S01]  /*0000*/  LDC R1, c[0x0][0x37c] ;  /* 0x0000df00ff017b82 */ /* 0x000fe20000000800 */
[----:B------:R-:W0:Y:S01]  /*0010*/  S2R R9, SR_CTAID.X ;  /* 0x0000000000097919 */ /* 0x000e220000002500 */
[----:B------:R-:W0:Y:S01]  /*0020*/  LDCU UR4, c[0x0][0x360] ;  /* 0x00006c00ff0477ac */ /* 0x000e220008000800 */
[----:B------:R-:W0:Y:S01]  /*0030*/  S2R R0, SR_TID.X ;  /* 0x0000000000007919 */ /* 0x000e220000002100 */
[----:B------:R-:W1:Y:S01]  /*0040*/  LDCU UR5, c[0x0][0x398] ;  /* 0x00007300ff0577ac */ /* 0x000e620008000800 */
[----:B0-----:R-:W-:-:S05]  /*0050*/  IMAD R9, R9, UR4, R0 ;  /* 0x0000000409097c24 */ /* 0x001fca000f8e0200 */
[----:B-1----:R-:W-:-:S13]  /*0060*/  ISETP.GE.AND P0, PT, R9, UR5, PT ;  /* 0x0000000509007c0c */ /* 0x002fda000bf06270 */
[----:B------:R-:W-:Y:S05]  /*0070*/  @P0 EXIT ;  /* 0x000000000000094d */ /* 0x000fea0003800000 */
[----:B------:R-:W0:Y:S01]  /*0080*/  LDC.64 R2, c[0x0][0x380] ;  /* 0x0000e000ff027b82 */ /* 0x000e220000000a00 */
[----:B------:R-:W1:Y:S07]  /*0090*/  LDCU.64 UR4, c[0x0][0x358] ;  /* 0x00006b00ff0477ac */ /* 0x000e6e0008000a00 */
[----:B------:R-:W2:Y:S08]  /*00a0*/  LDC.64 R4, c[0x0][0x388] ;  /* 0x0000e200ff047b82 */ /* 0x000eb00000000a00 */
[----:B------:R-:W3:Y:S01]  /*00b0*/  LDC.64 R6, c[0x0][0x390] ;  /* 0x0000e400ff067b82 */ /* 0x000ee20000000a00 */
[----:B0-----:R-:W-:-:S06]  /*00c0*/  IMAD.WIDE R2, R9, 0x4, R2 ;  /* 0x0000000409027825 */ /* 0x001fcc00078e0202 */
[----:B-1----:R-:W4:Y:S01]  /*00d0*/  LDG.E R2, desc[UR4][R2.64] ;  /* 0x0000000402027981 */ /* 0x002f22000c1e1900 */
[----:B--2---:R-:W-:-:S06]  /*00e0*/  IMAD.WIDE R4, R9, 0x4, R4 ;  /* 0x0000000409047825 */ /* 0x004fcc00078e0204 */
[----:B------:R-:W4:Y:S01]  /*00f0*/  LDG.E R5, desc[UR4][R4.64] ;  /* 0x0000000404057981 */ /* 0x000f22000c1e1900 */
[----:B---3--:R-:W-:-:S04]  /*0100*/  IMAD.WIDE R6, R9, 0x4, R6 ;  /* 0x0000000409067825 */ /* 0x008fc800078e0206 */
[----:B----4-:R-:W-:-:S05]  /*0110*/  FADD R9, R2, R5 ;  /* 0x0000000502097221 */ /* 0x010fca0000000000 */
[----:B------:R-:W-:Y:S01]  /*0120*/  STG.E desc[UR4][R6.64], R9 ;  /* 0x0000000906007986 */ /* 0x000fe2000c101904 */
[----:B------:R-:W-:Y:S05]  /*0130*/  EXIT ;  /* 0x000000000000794d */ /* 0x000fea0003800000 */
.L_x_3:
        /* <DEDUP_REMOVED lines=12> */
.L_x_6:


//--------------------- .nv.shared.reserved.0     --------------------------
	.section	.nv.shared.reserved.0,"aw",@nobits
	.weak		__nv_reservedSMEM_offset_0_alias
	.size		__nv_reservedSMEM_offset_0_alias, 0, 64
	.other		__nv_reservedSMEM_offset_0_alias,@"STO_CUDA_RESERVED_SHARED STV_DEFAULT"
__nv_reservedSMEM_offset_0_alias:
	.zero		0
	.zero		64


//--------------------- .nv.global                --------------------------
	.section	.nv.global,"aw",@nobits
.nv.global:
	.type		_ZN34_INTERNAL_610c5e30_4_k_cu_4af3a92e6thrust24THRUST_300001_SM_1000_NS3seqE,@object
	.size		_ZN34_INTERNAL_610c5e30_4_k_cu_4af3a92e6thrust24THRUST_300001_SM_1000_NS3seqE,(_ZN34_INTERNAL_610c5e30_4_k_cu_4af3a92e4cuda3std3__48in_placeE - _ZN34_INTERNAL_610c5e30_4_k_cu_4af3a92e6thrust24THRUST_300001_SM_1000_NS3seqE)
_ZN34_INTERNAL_610c5e30_4_k_cu_4af3a92e6thrust24THRUST_300001_SM_1000_NS3seqE:
	.zero		1
	.type		_ZN34_INTERNAL_610c5e30_4_k_cu_4af3a92e4cuda3std3__48in_placeE,@object
	.size		_ZN34_INTERNAL_610c5e30_4_k_cu_4af3a92e4cuda3std3__48in_placeE,(_ZN34_INTERNAL_610c5e30_4_k_cu_4af3a92e4cuda3std6ranges3__45__cpo4sizeE - _ZN34_INTERNAL_610c5e30_4_k_cu_4af3a92e4cuda3std3__48in_placeE)
_ZN34_INTERNAL_610c5e30_4_k_cu_4af3a92e4cuda3std3__48in_placeE:
	.zero		1
	.type		_ZN34_INTERNAL_610c5e30_4_k_cu_4af3a92e4cuda3std6ranges3__45__cpo4sizeE,@object
	.size		_ZN34_INTERNAL_610c5e30_4_k_cu_4af3a92e4cuda3std6ranges3__45__cpo4sizeE,(_ZN34_INTERNAL_610c5e30_4_k_cu_4af3a92e6thrust24THRUST_300001_SM_1000_NS12placeholders2_3E - _ZN34_INTERNAL_610c5e30_4_k_cu_4af3a92e4cuda3std6ranges3__45__cpo4sizeE)
_ZN34_INTERNAL_610c5e30_4_k_cu_4af3a92e4cuda3std6ranges3__45__cpo4sizeE:
	.zero		1
	.type		_ZN34_INTERNAL_610c5e30_4_k_cu_4af3a92e6thrust24THRUST_300001_SM_1000_NS12placeholders2_3E,@object
	.size		_ZN34_INTERNAL_610c5e30_4_k_cu_4af3a92e6thrust24THRUST_300001_SM_1000_NS12placeholders2_3E,(_ZN34_INTERNAL_610c5e30_4_k_cu_4af3a92e4cuda3std3__45__cpo6cbeginE - _ZN34_INTERNAL_610c5e30_4_k_cu_4af3a92e6thrust24THRUST_300001_SM_1000_NS12placeholders2_3E)
_ZN34_INTERNAL_610c5e30_4_k_cu_4af3a92e6thrust24THRUST_300001_SM_1000_NS12placeholders2_3E:
	.zero		1
	.type		_ZN34_INTERNAL_610c5e30_4_k_cu_4af3a92e4cuda3std3__45__cpo6cbeginE,@object
	.size		_ZN34_INTERNAL_610c5e30_4_k_cu_4af3a92e4cuda3std3__45__cpo6cbeginE,(_ZN34_INTERNAL_610c5e30_4_k_cu_4af3a92e4cuda3std6ranges3__45__cpo6cbeginE - _ZN34_INTERNAL_610c5e30_4_k_cu_4af3a92e4cuda3std3__45__cpo6cbeginE)
_ZN34_INTERNAL_610c5e30_4_k_cu_4af3a92e4cuda3std3__45__cpo6cbeginE:
	.zero		1
	.type		_ZN34_INTERNAL_610c5e30_4_k_cu_4af3a92e4cuda3std6ranges3__45__cpo6cbeginE,@object
	.size		_ZN34_INTERNAL_610c5e30_4_k_cu_4af3a92e4cuda3std6ranges3__45__cpo6cbeginE,(_ZN34_INTERNAL_610c5e30_4_k_cu_4af3a92e6thrust24THRUST_300001_SM_1000_NS12placeholders2_7E - _ZN34_INTERNAL_610c5e30_4_k_cu_4af3a92e4cuda3std6ranges3__45__cpo6cbeginE)
_ZN34_INTERNAL_610c5e30_4_k_cu_4af3a92e4cuda3std6ranges3__45__cpo6cbeginE:
	.zero		1
	.type		_ZN34_INTERNAL_610c5e30_4_k_cu_4af3a92e6thrust24THRUST_300001_SM_1000_NS12placeholders2_7E,@object
	.size		_ZN34_INTERNAL_610c5e30_4_k_cu_4af3a92e6thrust24THRUST_300001_SM_1000_NS12placeholders2_7E,(_ZN34_INTERNAL_610c5e30_4_k_cu_4af3a92e4cuda3std3__45__cpo7crbeginE - _ZN34_INTERNAL_610c5e30_4_k_cu_4af3a92e6thrust24THRUST_300001_SM_1000_NS12placeholders2_7E)
_ZN34_INTERNAL_610c5e30_4_k_cu_4af3a92e6thrust24THRUST_300001_SM_1000_NS12placeholders2_7E:
	.zero		1
	.type		_ZN34_INTERNAL_610c5e30_4_k_cu_4af3a92e4cuda3std3__45__cpo7crbeginE,@object
	.size		_ZN34_INTERNAL_610c5e30_4_k_cu_4af3a92e4cuda3std3__45__cpo7crbeginE,(_ZN34_INTERNAL_610c5e30_4_k_cu_4af3a92e4cuda3std6ranges3__45__cpo4nextE - _ZN34_INTERNAL_610c5e30_4_k_cu_4af3a92e4cuda3std3__45__cpo7crbeginE)
_ZN34_INTERNAL_610c5e30_4_k_cu_4af3a92e4cuda3std3__45__cpo7crbeginE:
	.zero		1
	.type		_ZN34_INTERNAL_610c5e30_4_k_cu_4af3a92e4cuda3std6ranges3__45__cpo4nextE,@object
	.size		_ZN34_INTERNAL_610c5e30_4_k_cu_4af3a92e4cuda3std6ranges3__45__cpo4nextE,(_ZN34_INTERNAL_610c5e30_4_k_cu_4af3a92e4cuda3std6ranges3__45__cpo4swapE - _ZN34_INTERNAL_610c5e30_4_k_cu_4af3a92e4cuda3std6ranges3__45__cpo4nextE)
_ZN34_INTERNAL_610c5e30_4_k_cu_4af3a92e4cuda3std6ranges3__45__cpo4nextE:
	.zero		1
	.type		_ZN34_INTERNAL_610c5e30_4_k_cu_4af3a92e4cuda3std6ranges3__45__cpo4swapE,@object
	.size		_ZN34_INTERNAL_610c5e30_4_k_cu_4af3a92e4cuda3std6ranges3__45__cpo4swapE,(_ZN34_INTERNAL_610c5e30_4_k_cu_4af3a92e6thrust24THRUST_300001_SM_1000_NS8cuda_cub10par_nosyncE - _ZN34_INTERNAL_610c5e30_4_k_cu_4af3a92e4cuda3std6ranges3__45__cpo4swapE)
_ZN34_INTERNAL_610c5e30_4_k_cu_4af3a92e4cuda3std6ranges3__45__cpo4swapE:
	.zero		1
	.type		_ZN34_INTERNAL_610c5e30_4_k_cu_4af3a92e6thrust24THRUST_300001_SM_1000_NS8cuda_cub10par_nosyncE,@object
	.size		_ZN34_INTERNAL_610c5e30_4_k_cu_4af3a92e6thrust24THRUST_300001_SM_1000_NS8cuda_cub10par_nosyncE,(_ZN34_INTERNAL_610c5e30_4_k_cu_4af3a92e6thrust24THRUST_300001_SM_1000_NS12placeholders2_9E - _ZN34_INTERNAL_610c5e30_4_k_cu_4af3a92e6thrust24THRUST_300001_SM_1000_NS8cuda_cub10par_nosyncE)
_ZN34_INTERNAL_610c5e30_4_k_cu_4af3a92e6thrust24THRUST_300001_SM_1000_NS8cuda_cub10par_nosyncE:
	.zero		1
	.type		_ZN34_INTERNAL_610c5e30_4_k_cu_4af3a92e6thrust24THRUST_300001_SM_1000_NS12placeholders2_9E,@object
	.size		_ZN34_INTERNAL_610c5e30_4_k_cu_4af3a92e6thrust24THRUST_300001_SM_1000_NS12placeholders2_9E,(_ZN34_INTERNAL_610c5e30_4_k_cu_4af3a92e4cuda3std3__436_GLOBAL__N__610c5e30_4_k_cu_4af3a92e6ignoreE - _ZN34_INTERNAL_610c5e30_4_k_cu_4af3a92e6thrust24THRUST_300001_SM_1000_NS12placeholders2_9E)
_ZN34_INTERNAL_610c5e30_4_k_cu_4af3a92e6thrust24THRUST_300001_SM_1000_NS12placeholders2_9E:
	.zero		1
	.type		_ZN34_INTERNAL_610c5e30_4_k_cu_4af3a92e4cuda3std3__436_GLOBAL__N__610c5e30_4_k_cu_4af3a92e6ignoreE,@object
	.size		_ZN34_INTERNAL_610c5e30_4_k_cu_4af3a92e4cuda3std3__436_GLOBAL__N__610c5e30_4_k_cu_4af3a92e6ignoreE,(_ZN34_INTERNAL_610c5e30_4_k_cu_4af3a92e4cuda3std6ranges3__45__cpo4dataE - _ZN34_INTERNAL_610c5e30_4_k_cu_4af3a92e4cuda3std3__436_GLOBAL__N__610c5e30_4_k_cu_4af3a92e6ignoreE)
_ZN34_INTERNAL_610c5e30_4_k_cu_4af3a92e4cuda3std3__436_GLOBAL__N__610c5e30_4_k_cu_4af3a92e6ignoreE:
	.zero		1
	.type		_ZN34_INTERNAL_610c5e30_4_k_cu_4af3a92e4cuda3std6ranges3__45__cpo4dataE,@object
	.size		_ZN34_INTERNAL_610c5e30_4_k_cu_4af3a92e4cuda3std6ranges3__45__cpo4dataE,(_ZN34_INTERNAL_610c5e30_4_k_cu_4af3a92e6thrust24THRUST_300001_SM_1000_NS12placeholders2_1E - _ZN34_INTERNAL_610c5e30_4_k_cu_4af3a92e4cuda3std6ranges3__45__cpo4dataE)
_ZN34_INTERNAL_610c5e30_4_k_cu_4af3a92e4cuda3std6ranges3__45__cpo4dataE:
	.zero		1
	.type		_ZN34_INTERNAL_610c5e30_4_k_cu_4af3a92e6thrust24THRUST_300001_SM_1000_NS12placeholders2_1E,@object
	.size		_ZN34_INTERNAL_610c5e30_4_k_cu_4af3a92e6thrust24THRUST_300001_SM_1000_NS12placeholders2_1E,(_ZN34_INTERNAL_610c5e30_4_k_cu_4af3a92e4cuda3std3__45__cpo5beginE - _ZN34_INTERNAL_610c5e30_4_k_cu_4af3a92e6thrust24THRUST_300001_SM_1000_NS12placeholders2_1E)
_ZN34_INTERNAL_610c5e30_4_k_cu_4af3a92e6thrust24THRUST_300001_SM_1000_NS12placeholders2_1E:
	.zero		1
	.type		_ZN34_INTERNAL_610c5e30_4_k_cu_4af3a92e4cuda3std3__45__cpo5beginE,@object
	.size		_ZN34_INTERNAL_610c5e30_4_k_cu_4af3a92e4cuda3std3__45__cpo5beginE,(_ZN34_INTERNAL_610c5e30_4_k_cu_4af3a92e4cuda3std6ranges3__45__cpo5beginE - _ZN34_INTERNAL_610c5e30_4_k_cu_4af3a92e4cuda3std3__45__cpo5beginE)
_ZN34_INTERNAL_610c5e30_4_k_cu_4af3a92e4cuda3std3__45__cpo5beginE:
	.zero		1
	.type		_ZN34_INTERNAL_610c5e30_4_k_cu_4af3a92e4cuda3std6ranges3__45__cpo5beginE,@object
	.size		_ZN34_INTERNAL_610c5e30_4_k_cu_4af3a92e4cuda3std6ranges3__45__cpo5beginE,(_ZN34_INTERNAL_610c5e30_4_k_cu_4af3a92e6thrust24THRUST_300001_SM_1000_NS12placeholders2_5E - _ZN34_INTERNAL_610c5e30_4_k_cu_4af3a92e4cuda3std6ranges3__45__cpo5beginE)
_ZN34_INTERNAL_610c5e30_4_k_cu_4af3a92e4cuda3std6ranges3__45__cpo5beginE:
	.zero		1
	.type		_ZN34_INTERNAL_610c5e30_4_k_cu_4af3a92e6thrust24THRUST_300001_SM_1000_NS12placeholders2_5E,@object
	.size		_ZN34_INTERNAL_610c5e30_4_k_cu_4af3a92e6thrust24THRUST_300001_SM_1000_NS12placeholders2_5E,(_ZN34_INTERNAL_610c5e30_4_k_cu_4af3a92e4cuda3std3__45__cpo6rbeginE - _ZN34_INTERNAL_610c5e30_4_k_cu_4af3a92e6thrust24THRUST_300001_SM_1000_NS12placeholders2_5E)
_ZN34_INTERNAL_610c5e30_4_k_cu_4af3a92e6thrust24THRUST_300001_SM_1000_NS12placeholders2_5E:
	.zero		1
	.type		_ZN34_INTERNAL_610c5e30_4_k_cu_4af3a92e4cuda3std3__45__cpo6rbeginE,@object
	.size		_ZN34_INTERNAL_610c5e30_4_k_cu_4af3a92e4cuda3std3__45__cpo6rbeginE,(_ZN34_INTERNAL_610c5e30_4_k_cu_4af3a92e4cuda3std6ranges3__45__cpo7advanceE - _ZN34_INTERNAL_610c5e30_4_k_cu_4af3a92e4cuda3std3__45__cpo6rbeginE)
_ZN34_INTERNAL_610c5e30_4_k_cu_4af3a92e4cuda3std3__45__cpo6rbeginE:
	.zero		1
	.type		_ZN34_INTERNAL_610c5e30_4_k_cu_4af3a92e4cuda3std6ranges3__45__cpo7advanceE,@object
	.size		_ZN34_INTERNAL_610c5e30_4_k_cu_4af3a92e4cuda3std6ranges3__45__cpo7advanceE,(_ZN34_INTERNAL_610c5e30_4_k_cu_4af3a92e4cuda3std3__47nulloptE - _ZN34_INTERNAL_610c5e30_4_k_cu_4af3a92e4cuda3std6ranges3__45__cpo7advanceE)
_ZN34_INTERNAL_610c5e30_4_k_cu_4af3a92e4cuda3std6ranges3__45__cpo7advanceE:
	.zero		1
	.type		_ZN34_INTERNAL_610c5e30_4_k_cu_4af3a92e4cuda3std3__47nulloptE,@object
	.size		_ZN34_INTERNAL_610c5e30_4_k_cu_4af3a92e4cuda3std3__47nulloptE,(_ZN34_INTERNAL_610c5e30_4_k_cu_4af3a92e4cuda3std6ranges3__45__cpo8distanceE - _ZN34_INTERNAL_610c5e30_4_k_cu_4af3a92e4cuda3std3__47nulloptE)
_ZN34_INTERNAL_610c5e30_4_k_cu_4af3a92e4cuda3std3__47nulloptE:
	.zero		1
	.type		_ZN34_INTERNAL_610c5e30_4_k_cu_4af3a92e4cuda3std6ranges3__45__cpo8distanceE,@object
	.size		_ZN34_INTERNAL_610c5e30_4_k_cu_4af3a92e4cuda3std6ranges3__45__cpo8distanceE,(_ZN34_INTERNAL_610c5e30_4_k_cu_4af3a92e6thrust24THRUST_300001_SM_1000_NS12placeholders3_10E - _ZN34_INTERNAL_610c5e30_4_k_cu_4af3a92e4cuda3std6ranges3__45__cpo8distanceE)
_ZN34_INTERNAL_610c5e30_4_k_cu_4af3a92e4cuda3std6ranges3__45__cpo8distanceE:
	.zero		1
	.type		_ZN34_INTERNAL_610c5e30_4_k_cu_4af3a92e6thrust24THRUST_300001_SM_1000_NS12placeholders3_10E,@object
	.size		_ZN34_INTERNAL_610c5e30_4_k_cu_4af3a92e6thrust24THRUST_300001_SM_1000_NS12placeholders3_10E,(_ZN34_INTERNAL_610c5e30_4_k_cu_4af3a92e4cuda3std3__419piecewise_constructE - _ZN34_INTERNAL_610c5e30_4_k_cu_4af3a92e6thrust24THRUST_300001_SM_1000_NS12placeholders3_10E)
_ZN34_INTERNAL_610c5e30_4_k_cu_4af3a92e6thrust24THRUST_300001_SM_1000_NS12placeholders3_10E:
	.zero		1
	.type		_ZN34_INTERNAL_610c5e30_4_k_cu_4af3a92e4cuda3std3__419piecewise_constructE,@object
	.size		_ZN34_INTERNAL_610c5e30_4_k_cu_4af3a92e4cuda3std3__419piecewise_constructE,(_ZN34_INTERNAL_610c5e30_4_k_cu_4af3a92e4cuda3std6ranges3__45__cpo5cdataE - _ZN34_INTERNAL_610c5e30_4_k_cu_4af3a92e4cuda3std3__419piecewise_constructE)
_ZN34_INTERNAL_610c5e30_4_k_cu_4af3a92e4cuda3std3__419piecewise_constructE:
	.zero		1
	.type		_ZN34_INTERNAL_610c5e30_4_k_cu_4af3a92e4cuda3std6ranges3__45__cpo5cdataE,@object
	.size		_ZN34_INTERNAL_610c5e30_4_k_cu_4af3a92e4cuda3std6ranges3__45__cpo5cdataE,(_ZN34_INTERNAL_610c5e30_4_k_cu_4af3a92e6thrust24THRUST_300001_SM_1000_NS12placeholders2_2E - _ZN34_INTERNAL_610c5e30_4_k_cu_4af3a92e4cuda3std6ranges3__45__cpo5cdataE)
_ZN34_INTERNAL_610c5e30_4_k_cu_4af3a92e4cuda3std6ranges3__45__cpo5cdataE:
	.zero		1
	.type		_ZN34_INTERNAL_610c5e30_4_k_cu_4af3a92e6thrust24THRUST_300001_SM_1000_NS12placeholders2_2E,@object
	.size		_ZN34_INTERNAL_610c5e30_4_k_cu_4af3a92e6thrust24THRUST_300001_SM_1000_NS12placeholders2_2E,(_ZN34_INTERNAL_610c5e30_4_k_cu_4af3a92e4cuda3std3__45__cpo3endE - _ZN34_INTERNAL_610c5e30_4_k_cu_4af3a92e6thrust24THRUST_300001_SM_1000_NS12placeholders2_2E)
_ZN34_INTERNAL_610c5e30_4_k_cu_4af3a92e6thrust24THRUST_300001_SM_1000_NS12placeholders2_2E:
	.zero		1
	.type		_ZN34_INTERNAL_610c5e30_4_k_cu_4af3a92e4cuda3std3__45__cpo3endE,@object
	.size		_ZN34_INTERNAL_610c5e30_4_k_cu_4af3a92e4cuda3std3__45__cpo3endE,(_ZN34_INTERNAL_610c5e30_4_k_cu_4af3a92e4cuda3std6ranges3__45__cpo3endE - _ZN34_INTERNAL_610c5e30_4_k_cu_4af3a92e4cuda3std3__45__cpo3endE)
_ZN34_INTERNAL_610c5e30_4_k_cu_4af3a92e4cuda3std3__45__cpo3endE:
	.zero		1
	.type		_ZN34_INTERNAL_610c5e30_4_k_cu_4af3a92e4cuda3std6ranges3__45__cpo3endE,@object
	.size		_ZN34_INTERNAL_610c5e30_4_k_cu_4af3a92e4cuda3std6ranges3__45__cpo3endE,(_ZN34_INTERNAL_610c5e30_4_k_cu_4af3a92e6thrust24THRUST_300001_SM_1000_NS12placeholders2_6E - _ZN34_INTERNAL_610c5e30_4_k_cu_4af3a92e4cuda3std6ranges3__45__cpo3endE)
_ZN34_INTERNAL_610c5e30_4_k_cu_4af3a92e4cuda3std6ranges3__45__cpo3endE:
	.zero		1
	.type		_ZN34_INTERNAL_610c5e30_4_k_cu_4af3a92e6thrust24THRUST_300001_SM_1000_NS12placeholders2_6E,@object
	.size		_ZN34_INTERNAL_610c5e30_4_k_cu_4af3a92e6thrust24THRUST_300001_SM_1000_NS12placeholders2_6E,(_ZN34_INTERNAL_610c5e30_4_k_cu_4af3a92e4cuda3std3__45__cpo4rendE - _ZN34_INTERNAL_610c5e30_4_k_cu_4af3a92e6thrust24THRUST_300001_SM_1000_NS12placeholders2_6E)
_ZN34_INTERNAL_610c5e30_4_k_cu_4af3a92e6thrust24THRUST_300001_SM_1000_NS12placeholders2_6E:
	.zero		1
	.type		_ZN34_INTERNAL_610c5e30_4_k_cu_4af3a92e4cuda3std3__45__cpo4rendE,@object
	.size		_ZN34_INTERNAL_610c5e30_4_k_cu_4af3a92e4cuda3std3__45__cpo4rendE,(_ZN34_INTERNAL_610c5e30_4_k_cu_4af3a92e4cuda3std6ranges3__45__cpo9iter_swapE - _ZN34_INTERNAL_610c5e30_4_k_cu_4af3a92e4cuda3std3__45__cpo4rendE)
_ZN34_INTERNAL_610c5e30_4_k_cu_4af3a92e4cuda3std3__45__cpo4rendE:
	.zero		1
	.type		_ZN34_INTERNAL_610c5e30_4_k_cu_4af3a92e4cuda3std6ranges3__45__cpo9iter_swapE,@object
	.size		_ZN34_INTERNAL_610c5e30_4_k_cu_4af3a92e4cuda3std6ranges3__45__cpo9iter_swapE,(_ZN34_INTERNAL_610c5e30_4_k_cu_4af3a92e4cuda3std3__48unexpectE - _ZN34_INTERNAL_610c5e30_4_k_cu_4af3a92e4cuda3std6ranges3__45__cpo9iter_swapE)
_ZN34_INTERNAL_610c5e30_4_k_cu_4af3a92e4cuda3std6ranges3__45__cpo9iter_swapE:
	.zero		1
	.type		_ZN34_INTERNAL_610c5e30_4_k_cu_4af3a92e4cuda3std3__48unexpectE,@object
	.size		_ZN34_INTERNAL_610c5e30_4_k_cu_4af3a92e4cuda3std3__48unexpectE,(_ZN34_INTERNAL_610c5e30_4_k_cu_4af3a92e6thrust24THRUST_300001_SM_1000_NS8cuda_cub3parE - _ZN34_INTERNAL_610c5e30_4_k_cu_4af3a92e4cuda3std3__48unexpectE)
_ZN34_INTERNAL_610c5e30_4_k_cu_4af3a92e4cuda3std3__48unexpectE:
	.zero		1
	.type		_ZN34_INTERNAL_610c5e30_4_k_cu_4af3a92e6thrust24THRUST_300001_SM_1000_NS8cuda_cub3parE,@object
	.size		_ZN34_INTERNAL_610c5e30_4_k_cu_4af3a92e6thrust24THRUST_300001_SM_1000_NS8cuda_cub3parE,(_ZN34_INTERNAL_610c5e30_4_k_cu_4af3a92e6thrust24THRUST_300001_SM_1000_NS12placeholders2_4E - _ZN34_INTERNAL_610c5e30_4_k_cu_4af3a92e6thrust24THRUST_300001_SM_1000_NS8cuda_cub3parE)
_ZN34_INTERNAL_610c5e30_4_k_cu_4af3a92e6thrust24THRUST_300001_SM_1000_NS8cuda_cub3parE:
	.zero		1
	.type		_ZN34_INTERNAL_610c5e30_4_k_cu_4af3a92e6thrust24THRUST_300001_SM_1000_NS12placeholders2_4E,@object
	.size		_ZN34_INTERNAL_610c5e30_4_k_cu_4af3a92e6thrust24THRUST_300001_SM_1000_NS12placeholders2_4E,(_ZN34_INTERNAL_610c5e30_4_k_cu_4af3a92e4cuda3std3__45__cpo4cendE - _ZN34_INTERNAL_610c5e30_4_k_cu_4af3a92e6thrust24THRUST_300001_SM_1000_NS12placeholders2_4E)
_ZN34_INTERNAL_610c5e30_4_k_cu_4af3a92e6thrust24THRUST_300001_SM_1000_NS12placeholders2_4E:
	.zero		1
	.type		_ZN34_INTERNAL_610c5e30_4_k_cu_4af3a92e4cuda3std3__45__cpo4cendE,@object
	.size		_ZN34_INTERNAL_610c5e30_4_k_cu_4af3a92e4cuda3std3__45__cpo4cendE,(_ZN34_INTERNAL_610c5e30_4_k_cu_4af3a92e4cuda3std6ranges3__45__cpo4cendE - _ZN34_INTERNAL_610c5e30_4_k_cu_4af3a92e4cuda3std3__45__cpo4cendE)
_ZN34_INTERNAL_610c5e30_4_k_cu_4af3a92e4cuda3std3__45__cpo4cendE:
	.zero		1
	.type		_ZN34_INTERNAL_610c5e30_4_k_cu_4af3a92e4cuda3std6ranges3__45__cpo4cendE,@object
	.size		_ZN34_INTERNAL_610c5e30_4_k_cu_4af3a92e4cuda3std6ranges3__45__cpo4cendE,(_ZN34_INTERNAL_610c5e30_4_k_cu_4af3a92e4cuda3std3__420unreachable_sentinelE - _ZN34_INTERNAL_610c5e30_4_k_cu_4af3a92e4cuda3std6ranges3__45__cpo4cendE)
_ZN34_INTERNAL_610c5e30_4_k_cu_4af3a92e4cuda3std6ranges3__45__cpo4cendE:
	.zero		1
	.type		_ZN34_INTERNAL_610c5e30_4_k_cu_4af3a92e4cuda3std3__420unreachable_sentinelE,@object
	.size		_ZN34_INTERNAL_610c5e30_4_k_cu_4af3a92e4cuda3std3__420unreachable_sentinelE,(_ZN34_INTERNAL_610c5e30_4_k_cu_4af3a92e4cuda3std6ranges3__45__cpo5ssizeE - _ZN34_INTERNAL_610c5e30_4_k_cu_4af3a92e4cuda3std3__420unreachable_sentinelE)
_ZN34_INTERNAL_610c5e30_4_k_cu_4af3a92e4cuda3std3__420unreachable_sentinelE:
	.zero		1
	.type		_ZN34_INTERNAL_610c5e30_4_k_cu_4af3a92e4cuda3std6ranges3__45__cpo5ssizeE,@object
	.size		_ZN34_INTERNAL_610c5e30_4_k_cu_4af3a92e4cuda3std6ranges3__45__cpo5ssizeE,(_ZN34_INTERNAL_610c5e30_4_k_cu_4af3a92e6thrust24THRUST_300001_SM_1000_NS12placeholders2_8E - _ZN34_INTERNAL_610c5e30_4_k_cu_4af3a92e4cuda3std6ranges3__45__cpo5ssizeE)
_ZN34_INTERNAL_610c5e30_4_k_cu_4af3a92e4cuda3std6ranges3__45__cpo5ssizeE:
	.zero		1
	.type		_ZN34_INTERNAL_610c5e30_4_k_cu_4af3a92e6thrust24THRUST_300001_SM_1000_NS12placeholders2_8E,@object
	.size		_ZN34_INTERNAL_610c5e30_4_k_cu_4af3a92e6thrust24THRUST_300001_SM_1000_NS12placeholders2_8E,(_ZN34_INTERNAL_610c5e30_4_k_cu_4af3a92e4cuda3std3__45__cpo5crendE - _ZN34_INTERNAL_610c5e30_4_k_cu_4af3a92e6thrust24THRUST_300001_SM_1000_NS12placeholders2_8E)
_ZN34_INTERNAL_610c5e30_4_k_cu_4af3a92e6thrust24THRUST_300001_SM_1000_NS12placeholders2_8E:
	.zero		1
	.type		_ZN34_INTERNAL_610c5e30_4_k_cu_4af3a92e4cuda3std3__45__cpo5crendE,@object
	.size		_ZN34_INTERNAL_610c5e30_4_k_cu_4af3a92e4cuda3std3__45__cpo5crendE,(_ZN34_INTERNAL_610c5e30_4_k_cu_4af3a92e4cuda3std6ranges3__45__cpo4prevE - _ZN34_INTERNAL_610c5e30_4_k_cu_4af3a92e4cuda3std3__45__cpo5crendE)
_ZN34_INTERNAL_610c5e30_4_k_cu_4af3a92e4cuda3std3__45__cpo5crendE:
	.zero		1
	.type		_ZN34_INTERNAL_610c5e30_4_k_cu_4af3a92e4cuda3std6ranges3__45__cpo4prevE,@object
	.size		_ZN34_INTERNAL_610c5e30_4_k_cu_4af3a92e4cuda3std6ranges3__45__cpo4prevE,(_ZN34_INTERNAL_610c5e30_4_k_cu_4af3a92e4cuda3std6ranges3__45__cpo9iter_moveE - _ZN34_INTERNAL_610c5e30_4_k_cu_4af3a92e4cuda3std6ranges3__45__cpo4prevE)
_ZN34_INTERNAL_610c5e30_4_k_cu_4af3a92e4cuda3std6ranges3__45__cpo4prevE:
	.zero		1
	.type		_ZN34_INTERNAL_610c5e30_4_k_cu_4af3a92e4cuda3std6ranges3__45__cpo9iter_moveE,@object
	.size		_ZN34_INTERNAL_610c5e30_4_k_cu_4af3a92e4cuda3std6ranges3__45__cpo9iter_moveE,(_ZN34_INTERNAL_610c5e30_4_k_cu_4af3a92e6thrust24THRUST_300001_SM_1000_NS6system6detail10sequential3seqE - _ZN34_INTERNAL_610c5e30_4_k_cu_4af3a92e4cuda3std6ranges3__45__cpo9iter_moveE)
_ZN34_INTERNAL_610c5e30_4_k_cu_4af3a92e4cuda3std6ranges3__45__cpo9iter_moveE:
	.zero		1
	.type		_ZN34_INTERNAL_610c5e30_4_k_cu_4af3a92e6thrust24THRUST_300001_SM_1000_NS6system6detail10sequential3seqE,@object
	.size		_ZN34_INTERNAL_610c5e30_4_k_cu_4af3a92e6thrust24THRUST_300001_SM_1000_NS6system6detail10sequential3seqE,(.L_31 - _ZN34_INTERNAL_610c5e30_4_k_cu_4af3a92e6thrust24THRUST_300001_SM_1000_NS6system6detail10sequential3seqE)
_ZN34_INTERNAL_610c5e30_4_k_cu_4af3a92e6thrust24THRUST_300001_SM_1000_NS6system6detail10sequential3seqE:
	.zero		1
.L_31:


//--------------------- .nv.constant0._ZN3cub18CUB_300001_SM_10006detail8for_each13static_kernelINS2_12policy_hub_t12policy_500_tEmN6thrust24THRUST_300001_SM_1000_NS8cuda_cub20__uninitialized_fill7functorINS7_10device_ptrIfEEfEEEEvT0_T1_ --------------------------
	.section	.nv.constant0._ZN3cub18CUB_300001_SM_10006detail8for_each13static_kernelINS2_12policy_hub_t12policy_500_tEmN6thrust24THRUST_300001_SM_1000_NS8cuda_cub20__uninitialized_fill7functorINS7_10device_ptrIfEEfEEEEvT0_T1_,"a",@progbits
	.sectionflags	@""
	.align	4
.nv.constant0._ZN3cub18CUB_300001_SM_10006detail8for_each13static_kernelINS2_12policy_hub_t12policy_500_tEmN6thrust24THRUST_300001_SM_1000_NS8cuda_cub20__uninitialized_fill7functorINS7_10device_ptrIfEEfEEEEvT0_T1_:
	.zero		920


//--------------------- .nv.constant0._ZN3cub18CUB_300001_SM_10006detail11EmptyKernelIvEEvv --------------------------
	.section	.nv.constant0._ZN3cub18CUB_300001_SM_10006detail11EmptyKernelIvEEvv,"a",@progbits
	.sectionflags	@""
	.align	4
.nv.constant0._ZN3cub18CUB_300001_SM_10006detail11EmptyKernelIvEEvv:
	.zero		896


//--------------------- .nv.constant0._Z6kernelN6thrust24THRUST_300001_SM_1000_NS10device_ptrIfEES2_S2_i --------------------------
	.section	.nv.constant0._Z6kernelN6thrust24THRUST_300001_SM_1000_NS10device_ptrIfEES2_S2_i,"a",@progbits
	.sectionflags	@""
	.align	4
.nv.constant0._Z6kernelN6thrust24THRUST_300001_SM_1000_NS10device_ptrIfEES2_S2_i:
	.zero		924


//--------------------- SYMBOLS --------------------------

	.type		.nv.reservedSmem.offset0,@object
	.size		.nv.reservedSmem.offset0,0x4
